//
// Generated by NVIDIA NVVM Compiler
//
// Compiler Build ID: CL-36424714
// Cuda compilation tools, release 13.0, V13.0.88
// Based on NVVM 20.0.0
//

.version 9.0
.target sm_100
.address_size 64

	// .globl	_Z9sumArraysPfS_S_i

.visible .entry _Z9sumArraysPfS_S_i(
	.param .u64 .ptr .align 1 _Z9sumArraysPfS_S_i_param_0,
	.param .u64 .ptr .align 1 _Z9sumArraysPfS_S_i_param_1,
	.param .u64 .ptr .align 1 _Z9sumArraysPfS_S_i_param_2,
	.param .u32 _Z9sumArraysPfS_S_i_param_3
)
{
	.reg .pred 	%p<3>;
	.reg .b32 	%r<7>;
	.reg .b32 	%f<7>;
	.reg .b64 	%rd<15>;

	ld.param.u64 	%rd4, [_Z9sumArraysPfS_S_i_param_0];
	ld.param.u64 	%rd5, [_Z9sumArraysPfS_S_i_param_1];
	ld.param.u64 	%rd6, [_Z9sumArraysPfS_S_i_param_2];
	ld.param.u32 	%r2, [_Z9sumArraysPfS_S_i_param_3];
	cvta.to.global.u64 	%rd1, %rd6;
	cvta.to.global.u64 	%rd2, %rd5;
	cvta.to.global.u64 	%rd3, %rd4;
	mov.u32 	%r3, %ctaid.x;
	mov.u32 	%r4, %ntid.x;
	mov.u32 	%r5, %tid.x;
	mad.lo.s32 	%r1, %r3, %r4, %r5;
	setp.ge.s32 	%p1, %r1, %r2;
	@%p1 bra 	$L__BB0_4;
	add.s32 	%r6, %r2, -1;
	setp.ne.s32 	%p2, %r1, %r6;
	@%p2 bra 	$L__BB0_3;
	mul.wide.s32 	%rd11, %r1, 4;
	add.s64 	%rd12, %rd3, %rd11;
	ld.global.f32 	%f4, [%rd12+8];
	add.s64 	%rd13, %rd2, %rd11;
	ld.global.f32 	%f5, [%rd13+8];
	add.f32 	%f6, %f4, %f5;
	add.s64 	%rd14, %rd1, %rd11;
	st.global.f32 	[%rd14], %f6;
	bra.uni 	$L__BB0_4;
$L__BB0_3:
	mul.wide.s32 	%rd7, %r1, 4;
	add.s64 	%rd8, %rd3, %rd7;
	ld.global.f32 	%f1, [%rd8];
	add.s64 	%rd9, %rd2, %rd7;
	ld.global.f32 	%f2, [%rd9];
	add.f32 	%f3, %f1, %f2;
	add.s64 	%rd10, %rd1, %rd7;
	st.global.f32 	[%rd10], %f3;
$L__BB0_4:
	ret;

}


// ===== COMPILED SASS (sm_100) =====

	.target	sm_100

	.elftype	@"ET_EXEC"


//--------------------- .note.nv.tkinfo           --------------------------
	.section	.note.nv.tkinfo,"",@"SHT_NOTE"
	.sectionflags	@"SHF_NOTE_NV_TKINFO"
	.tkinfo
        /*0018*/ 	.word	0x00000002
        /*0030*/ 	.string	""
        /*0030*/ 	.string	"ptxas"
        /*0030*/ 	.string	"Cuda compilation tools, release 13.0, V13.0.88"
        /*0030*/ 	.string	"Build cuda_13.0.r13.0/compiler.36424714_0"
        /*0030*/ 	.string	"-arch sm_100 -m 64 "



//--------------------- .note.nv.cuinfo           --------------------------
	.section	.note.nv.cuinfo,"",@"SHT_NOTE"
	.sectionflags	@"SHF_NOTE_NV_CUINFO"
        /*0018*/ 	.short	0x0002
        /*001a*/ 	.short	0x0064
        /*001c*/ 	.short	0x0082
	.zero		2


//--------------------- .nv.info                  --------------------------
	.section	.nv.info,"",@"SHT_CUDA_INFO"
	.align	4


	//----- nvinfo : EIATTR_REGCOUNT
	.align		4
        /*0000*/ 	.byte	0x04, 0x2f
        /*0002*/ 	.short	(.L_1 - .L_0)
	.align		4
.L_0:
        /*0004*/ 	.word	index@(_Z9sumArraysPfS_S_i)
        /*0008*/ 	.word	0x0000000c


	//----- nvinfo : EIATTR_FRAME_SIZE
	.align		4
.L_1:
        /*000c*/ 	.byte	0x04, 0x11
        /*000e*/ 	.short	(.L_3 - .L_2)
	.align		4
.L_2:
        /*0010*/ 	.word	index@(_Z9sumArraysPfS_S_i)
        /*0014*/ 	.word	0x00000000


	//----- nvinfo : EIATTR_MIN_STACK_SIZE
	.align		4
.L_3:
        /*0018*/ 	.byte	0x04, 0x12
        /*001a*/ 	.short	(.L_5 - .L_4)
	.align		4
.L_4:
        /*001c*/ 	.word	index@(_Z9sumArraysPfS_S_i)
        /*0020*/ 	.word	0x00000000
.L_5:


//--------------------- .nv.compat                --------------------------
	.section	.nv.compat,"",@"SHT_CUDA_COMPAT_INFO"
	.align	4
        /*0000*/ 	.byte	0x02, 0x09, 0x00, 0x00, 0x02, 0x02, 0x01, 0x00, 0x02, 0x05, 0x05, 0x00, 0x03, 0x07, 0x01, 0x01
        /*0010*/ 	.byte	0x02, 0x03, 0x00, 0x00, 0x02, 0x06, 0x01, 0x00, 0x04, 0x0b, 0x08, 0x00, 0x09, 0x00, 0x00, 0x00
        /*0020*/ 	.byte	0x00, 0x00, 0x00, 0x00


//--------------------- .nv.info._Z9sumArraysPfS_S_i --------------------------
	.section	.nv.info._Z9sumArraysPfS_S_i,"",@"SHT_CUDA_INFO"
	.sectionflags	@""
	.align	4


	//----- nvinfo : EIATTR_CUDA_API_VERSION
	.align		4
        /*0000*/ 	.byte	0x04, 0x37
        /*0002*/ 	.short	(.L_7 - .L_6)
.L_6:
        /*0004*/ 	.word	0x00000082


	//----- nvinfo : EIATTR_KPARAM_INFO
	.align		4
.L_7:
        /*0008*/ 	.byte	0x04, 0x17
        /*000a*/ 	.short	(.L_9 - .L_8)
.L_8:
        /*000c*/ 	.word	0x00000000
        /*0010*/ 	.short	0x0003
        /*0012*/ 	.short	0x0018
        /*0014*/ 	.byte	0x00, 0xf0, 0x11, 0x00


	//----- nvinfo : EIATTR_KPARAM_INFO
	.align		4
.L_9:
        /*0018*/ 	.byte	0x04, 0x17
        /*001a*/ 	.short	(.L_11 - .L_10)
.L_10:
        /*001c*/ 	.word	0x00000000
        /*0020*/ 	.short	0x0002
        /*0022*/ 	.short	0x0010
        /*0024*/ 	.byte	0x00, 0xf5, 0x21, 0x00


	//----- nvinfo : EIATTR_KPARAM_INFO
	.align		4
.L_11:
        /*0028*/ 	.byte	0x04, 0x17
        /*002a*/ 	.short	(.L_13 - .L_12)
.L_12:
        /*002c*/ 	.word	0x00000000
        /*0030*/ 	.short	0x0001
        /*0032*/ 	.short	0x0008
        /*0034*/ 	.byte	0x00, 0xf5, 0x21, 0x00


	//----- nvinfo : EIATTR_KPARAM_INFO
	.align		4
.L_13:
        /*0038*/ 	.byte	0x04, 0x17
        /*003a*/ 	.short	(.L_15 - .L_14)
.L_14:
        /*003c*/ 	.word	0x00000000
        /*0040*/ 	.short	0x0000
        /*0042*/ 	.short	0x0000
        /*0044*/ 	.byte	0x00, 0xf5, 0x21, 0x00


	//----- nvinfo : EIATTR_SPARSE_MMA_MASK
	.align		4
.L_15:
        /*0048*/ 	.byte	0x03, 0x50
        /*004a*/ 	.short	0x0000


	//----- nvinfo : EIATTR_MAXREG_COUNT
	.align		4
        /*004c*/ 	.byte	0x03, 0x1b
        /*004e*/ 	.short	0x00ff


	//----- nvinfo : EIATTR_MERCURY_ISA_VERSION
	.align		4
        /*0050*/ 	.byte	0x03, 0x5f
        /*0052*/ 	.short	0x0101


	//----- nvinfo : EIATTR_VRC_CTA_INIT_COUNT
	.align		4
        /*0054*/ 	.byte	0x02, 0x4a
	.zero		1
	.zero		1


	//----- nvinfo : EIATTR_EXIT_INSTR_OFFSETS
	.align		4
        /*0058*/ 	.byte	0x04, 0x1c
        /*005a*/ 	.short	(.L_17 - .L_16)


	//   ....[0]....
.L_16:
        /*005c*/ 	.word	0x00000070


	//   ....[1]....
        /*0060*/ 	.word	0x00000160


	//   ....[2]....
        /*0064*/ 	.word	0x00000210


	//----- nvinfo : EIATTR_CRS_STACK_SIZE
	.align		4
.L_17:
        /*0068*/ 	.byte	0x04, 0x1e
        /*006a*/ 	.short	(.L_19 - .L_18)
.L_18:
        /*006c*/ 	.word	0x00000000


	//----- nvinfo : EIATTR_CBANK_PARAM_SIZE
	.align		4
.L_19:
        /*0070*/ 	.byte	0x03, 0x19
        /*0072*/ 	.short	0x001c


	//----- nvinfo : EIATTR_PARAM_CBANK
	.align		4
        /*0074*/ 	.byte	0x04, 0x0a
        /*0076*/ 	.short	(.L_21 - .L_20)
	.align		4
.L_20:
        /*0078*/ 	.word	index@(.nv.constant0._Z9sumArraysPfS_S_i)
        /*007c*/ 	.short	0x0380
        /*007e*/ 	.short	0x001c


	//----- nvinfo : EIATTR_SW_WAR
	.align		4
.L_21:
        /*0080*/ 	.byte	0x04, 0x36
        /*0082*/ 	.short	(.L_23 - .L_22)
.L_22:
        /*0084*/ 	.word	0x00000008
.L_23:


//--------------------- .nv.callgraph             --------------------------
	.section	.nv.callgraph,"",@"SHT_CUDA_CALLGRAPH"
	.align	4
	.sectionentsize	8
	.align		4
        /*0000*/ 	.word	0x00000000
	.align		4
        /*0004*/ 	.word	0xffffffff
	.align		4
        /*0008*/ 	.word	0x00000000
	.align		4
        /*000c*/ 	.word	0xfffffffe
	.align		4
        /*0010*/ 	.word	0x00000000
	.align		4
        /*0014*/ 	.word	0xfffffffd
	.align		4
        /*0018*/ 	.word	0x00000000
	.align		4
        /*001c*/ 	.word	0xfffffffc


//--------------------- .text._Z9sumArraysPfS_S_i --------------------------
	.section	.text._Z9sumArraysPfS_S_i,"ax",@progbits
	.align	128
        .global         _Z9sumArraysPfS_S_i
        .type           _Z9sumArraysPfS_S_i,@function
        .size           _Z9sumArraysPfS_S_i,(.L_x_2 - _Z9sumArraysPfS_S_i)
        .other          _Z9sumArraysPfS_S_i,@"STO_CUDA_ENTRY STV_DEFAULT"
_Z9sumArraysPfS_S_i:
.text._Z9sumArraysPfS_S_i:
[----:B------:R-:W-:Y:S01]  /*0000*/  LDC R1, c[0x0][0x37c] ;  /* 0x0000df00ff017b82 */ /* 0x000fe20000000800 */
[----:B------:R-:W0:Y:S07]  /*0010*/  S2R R0, SR_TID.X ;  /* 0x0000000000007919 */ /* 0x000e2e0000002100 */
[----:B------:R-:W0:Y:S01]  /*0020*/  S2UR UR5, SR_CTAID.X ;  /* 0x00000000000579c3 */ /* 0x000e220000002500 */
[----:B------:R-:W1:Y:S07]  /*0030*/  LDCU UR4, c[0x0][0x398] ;  /* 0x00007300ff0477ac */ /* 0x000e6e0008000800 */
[----:B------:R-:W0:Y:S02]  /*0040*/  LDC R9, c[0x0][0x360] ;  /* 0x0000d800ff097b82 */ /* 0x000e240000000800 */
[----:B0-----:R-:W-:-:S05]  /*0050*/  IMAD R9, R9, UR5, R0 ;  /* 0x0000000509097c24 */ /* 0x001fca000f8e0200 */
[----:B-1----:R-:W-:-:S13]  /*0060*/  ISETP.GE.AND P0, PT, R9, UR4, PT ;  /* 0x0000000409007c0c */ /* 0x002fda000bf06270 */
[----:B------:R-:W-:Y:S05]  /*0070*/  @P0 EXIT ;  /* 0x000000000000094d */ /* 0x000fea0003800000 */
[----:B------:R-:W-:-:S06]  /*0080*/  UIADD3 UR4, UPT, UPT, UR4, -0x1, URZ ;  /* 0xffffffff04047890 */ /* 0x000fcc000fffe0ff */
[----:B------:R-:W-:-:S05]  /*0090*/  ISETP.NE.AND P0, PT, R9, UR4, PT ;  /* 0x0000000409007c0c */ /* 0x000fca000bf05270 */
[----:B------:R-:W0:Y:S08]  /*00a0*/  LDCU.64 UR4, c[0x0][0x358] ;  /* 0x00006b00ff0477ac */ /* 0x000e300008000a00 */
[----:B------:R-:W-:Y:S05]  /*00b0*/  @P0 BRA `(.L_x_0) ;  /* 0x00000000002c0947 */ /* 0x000fea0003800000 */
[----:B------:R-:W1:Y:S08]  /*00c0*/  LDC.64 R2, c[0x0][0x380] ;  /* 0x0000e000ff027b82 */ /* 0x000e700000000a00 */
[----:B------:R-:W2:Y:S08]  /*00d0*/  LDC.64 R4, c[0x0][0x388] ;  /* 0x0000e200ff047b82 */ /* 0x000eb00000000a00 */
[----:B------:R-:W3:Y:S01]  /*00e0*/  LDC.64 R6, c[0x0][0x390] ;  /* 0x0000e400ff067b82 */ /* 0x000ee20000000a00 */
[----:B-1----:R-:W-:-:S06]  /*00f0*/  IMAD.WIDE R2, R9, 0x4, R2 ;  /* 0x0000000409027825 */ /* 0x002fcc00078e0202 */
[----:B0-----:R-:W4:Y:S01]  /*0100*/  LDG.E R2, desc[UR4][R2.64+0x8] ;  /* 0x0000080402027981 */ /* 0x001f22000c1e1900 */
[----:B--2---:R-:W-:-:S06]  /*0110*/  IMAD.WIDE R4, R9, 0x4, R4 ;  /* 0x0000000409047825 */ /* 0x004fcc00078e0204 */
[----:B------:R-:W4:Y:S01]  /*0120*/  LDG.E R5, desc[UR4][R4.64+0x8] ;  /* 0x0000080404057981 */ /* 0x000f22000c1e1900 */
[----:B---3--:R-:W-:-:S04]  /*0130*/  IMAD.WIDE R6, R9, 0x4, R6 ;  /* 0x0000000409067825 */ /* 0x008fc800078e0206 */
[----:B----4-:R-:W-:-:S05]  /*0140*/  FADD R9, R2, R5 ;  /* 0x0000000502097221 */ /* 0x010fca0000000000 */
[----:B------:R-:W-:Y:S01]  /*0150*/  STG.E desc[UR4][R6.64], R9 ;  /* 0x0000000906007986 */ /* 0x000fe2000c101904 */
[----:B------:R-:W-:Y:S05]  /*0160*/  EXIT ;  /* 0x000000000000794d */ /* 0x000fea0003800000 */
.L_x_0:
        /* <DEDUP_REMOVED lines=11> */
.L_x_1:
[----:B------:R-:W-:-:S00]  /*0220*/  BRA `(.L_x_1) ;  /* 0xfffffffc00fc7947 */ /* 0x000fc0000383ffff */
[----:B------:R-:W-:-:S00]  /*0230*/  NOP ;  /* 0x0000000000007918 */ /* 0x000fc00000000000 */
        /* <DEDUP_REMOVED lines=12> */
.L_x_2:


//--------------------- .nv.shared.reserved.0     --------------------------
	.section	.nv.shared.reserved.0,"aw",@nobits
	.weak		__nv_reservedSMEM_offset_0_alias
	.size		__nv_reservedSMEM_offset_0_alias, 0, 64
	.other		__nv_reservedSMEM_offset_0_alias,@"STO_CUDA_RESERVED_SHARED STV_DEFAULT"
__nv_reservedSMEM_offset_0_alias:
	.zero		0
	.zero		64


//--------------------- .nv.constant0._Z9sumArraysPfS_S_i --------------------------
	.section	.nv.constant0._Z9sumArraysPfS_S_i,"a",@progbits
	.sectionflags	@""
	.align	4
.nv.constant0._Z9sumArraysPfS_S_i:
	.zero		924


//--------------------- SYMBOLS --------------------------

	.type		.nv.reservedSmem.offset0,@object
	.size		.nv.reservedSmem.offset0,0x4
